	.headerflags	@"EF_CUDA_TEXMODE_UNIFIED EF_CUDA_64BIT_ADDRESS EF_CUDA_ACCELERATORS EF_CUDA_SM90 EF_CUDA_VIRTUAL_SM(EF_CUDA_SM90)"
	.elftype	@"ET_EXEC"


//--------------------- .nv.info                  --------------------------
	.section	.nv.info,"",@"SHT_CUDA_INFO"
	.align	4


	//----- nvinfo : EIATTR_REGCOUNT
	.align		4
        /*0000*/ 	.byte	0x04, 0x2f
        /*0002*/ 	.short	(.L_3 - .L_2)
	.align		4
.L_2:
        /*0004*/ 	.word	index@(triton_poi_fused__native_batch_norm_legit_no_training_hardswish_37)
        /*0008*/ 	.word	0x00000017


	//----- nvinfo : EIATTR_MIN_STACK_SIZE
	.align		4
.L_3:
        /*000c*/ 	.byte	0x04, 0x12
        /*000e*/ 	.short	(.L_5 - .L_4)
	.align		4
.L_4:
        /*0010*/ 	.word	index@(triton_poi_fused__native_batch_norm_legit_no_training_hardswish_37)
        /*0014*/ 	.word	0x00000000


	//----- nvinfo : EIATTR_FRAME_SIZE
	.align		4
.L_5:
        /*0018*/ 	.byte	0x04, 0x11
        /*001a*/ 	.short	(.L_7 - .L_6)
	.align		4
.L_6:
        /*001c*/ 	.word	index@(triton_poi_fused__native_batch_norm_legit_no_training_hardswish_37)
        /*0020*/ 	.word	0x00000000


	//----- nvinfo : EIATTR_MIN_STACK_SIZE
	.align		4
.L_7:
        /*0024*/ 	.byte	0x04, 0x12
        /*0026*/ 	.short	(.L_9 - .L_8)
	.align		4
.L_8:
        /*0028*/ 	.word	index@(triton_poi_fused__native_batch_norm_legit_no_training_hardswish_37)
        /*002c*/ 	.word	0x00000000
.L_9:


//--------------------- .nv.info.triton_poi_fused__native_batch_norm_legit_no_training_hardswish_37 --------------------------
	.section	.nv.info.triton_poi_fused__native_batch_norm_legit_no_training_hardswish_37,"",@"SHT_CUDA_INFO"
	.sectionflags	@""
	.align	4


	//----- nvinfo : EIATTR_CUDA_API_VERSION
	.align		4
        /*0000*/ 	.byte	0x04, 0x37
        /*0002*/ 	.short	(.L_11 - .L_10)
.L_10:
        /*0004*/ 	.word	0x0000007c


	//----- nvinfo : EIATTR_KPARAM_INFO
	.align		4
.L_11:
        /*0008*/ 	.byte	0x04, 0x17
        /*000a*/ 	.short	(.L_13 - .L_12)
.L_12:
        /*000c*/ 	.word	0x00000000
        /*0010*/ 	.short	0x0006
        /*0012*/ 	.short	0x0030
        /*0014*/ 	.byte	0x00, 0xf0, 0x11, 0x00


	//----- nvinfo : EIATTR_KPARAM_INFO
	.align		4
.L_13:
        /*0018*/ 	.byte	0x04, 0x17
        /*001a*/ 	.short	(.L_15 - .L_14)
.L_14:
        /*001c*/ 	.word	0x00000000
        /*0020*/ 	.short	0x0005
        /*0022*/ 	.short	0x0028
        /*0024*/ 	.byte	0x00, 0xf4, 0x21, 0x00


	//----- nvinfo : EIATTR_KPARAM_INFO
	.align		4
.L_15:
        /*0028*/ 	.byte	0x04, 0x17
        /*002a*/ 	.short	(.L_17 - .L_16)
.L_16:
        /*002c*/ 	.word	0x00000000
        /*0030*/ 	.short	0x0004
        /*0032*/ 	.short	0x0020
        /*0034*/ 	.byte	0x00, 0xf4, 0x21, 0x00


	//----- nvinfo : EIATTR_KPARAM_INFO
	.align		4
.L_17:
        /*0038*/ 	.byte	0x04, 0x17
        /*003a*/ 	.short	(.L_19 - .L_18)
.L_18:
        /*003c*/ 	.word	0x00000000
        /*0040*/ 	.short	0x0003
        /*0042*/ 	.short	0x0018
        /*0044*/ 	.byte	0x00, 0xf4, 0x21, 0x00


	//----- nvinfo : EIATTR_KPARAM_INFO
	.align		4
.L_19:
        /*0048*/ 	.byte	0x04, 0x17
        /*004a*/ 	.short	(.L_21 - .L_20)
.L_20:
        /*004c*/ 	.word	0x00000000
        /*0050*/ 	.short	0x0002
        /*0052*/ 	.short	0x0010
        /*0054*/ 	.byte	0x00, 0xf4, 0x21, 0x00


	//----- nvinfo : EIATTR_KPARAM_INFO
	.align		4
.L_21:
        /*0058*/ 	.byte	0x04, 0x17
        /*005a*/ 	.short	(.L_23 - .L_22)
.L_22:
        /*005c*/ 	.word	0x00000000
        /*0060*/ 	.short	0x0001
        /*0062*/ 	.short	0x0008
        /*0064*/ 	.byte	0x00, 0xf4, 0x21, 0x00


	//----- nvinfo : EIATTR_KPARAM_INFO
	.align		4
.L_23:
        /*0068*/ 	.byte	0x04, 0x17
        /*006a*/ 	.short	(.L_25 - .L_24)
.L_24:
        /*006c*/ 	.word	0x00000000
        /*0070*/ 	.short	0x0000
        /*0072*/ 	.short	0x0000
        /*0074*/ 	.byte	0x00, 0xf4, 0x21, 0x00


	//----- nvinfo : EIATTR_SPARSE_MMA_MASK
	.align		4
.L_25:
        /*0078*/ 	.byte	0x03, 0x50
        /*007a*/ 	.short	0x0000


	//----- nvinfo : EIATTR_MAXREG_COUNT
	.align		4
        /*007c*/ 	.byte	0x03, 0x1b
        /*007e*/ 	.short	0x00ff


	//----- nvinfo : EIATTR_EXIT_INSTR_OFFSETS
	.align		4
        /*0080*/ 	.byte	0x04, 0x1c
        /*0082*/ 	.short	(.L_27 - .L_26)


	//   ....[0]....
.L_26:
        /*0084*/ 	.word	0x000004b0


	//   ....[1]....
        /*0088*/ 	.word	0x000004f0


	//----- nvinfo : EIATTR_REQNTID
	.align		4
.L_27:
        /*008c*/ 	.byte	0x04, 0x10
        /*008e*/ 	.short	(.L_29 - .L_28)
.L_28:
        /*0090*/ 	.word	0x00000080
        /*0094*/ 	.word	0x00000001
        /*0098*/ 	.word	0x00000001


	//----- nvinfo : EIATTR_CBANK_PARAM_SIZE
	.align		4
.L_29:
        /*009c*/ 	.byte	0x03, 0x19
        /*009e*/ 	.short	0x0034


	//----- nvinfo : EIATTR_PARAM_CBANK
	.align		4
        /*00a0*/ 	.byte	0x04, 0x0a
        /*00a2*/ 	.short	(.L_31 - .L_30)
	.align		4
.L_30:
        /*00a4*/ 	.word	index@(.nv.constant0.triton_poi_fused__native_batch_norm_legit_no_training_hardswish_37)
        /*00a8*/ 	.short	0x0210
        /*00aa*/ 	.short	0x0034


	//----- nvinfo : EIATTR_SW_WAR
	.align		4
.L_31:
        /*00ac*/ 	.byte	0x04, 0x36
        /*00ae*/ 	.short	(.L_33 - .L_32)
.L_32:
        /*00b0*/ 	.word	0x00000008
.L_33:


//--------------------- .nv.callgraph             --------------------------
	.section	.nv.callgraph,"",@"SHT_CUDA_CALLGRAPH"
	.align	4
	.sectionentsize	8
	.align		4
        /*0000*/ 	.word	0x00000000
	.align		4
        /*0004*/ 	.word	0xffffffff
	.align		4
        /*0008*/ 	.word	0x00000000
	.align		4
        /*000c*/ 	.word	0xfffffffe
	.align		4
        /*0010*/ 	.word	0x00000000
	.align		4
        /*0014*/ 	.word	0xfffffffd
	.align		4
        /*0018*/ 	.word	0x00000000
	.align		4
        /*001c*/ 	.word	0xfffffffc


//--------------------- .nv.constant4             --------------------------
	.section	.nv.constant4,"a",@progbits
	.align	8
	.align		8
.nv.constant4:
        /*0000*/ 	.dword	_$_str
	.align		8
        /*0008*/ 	.dword	_$_str_$_2


//--------------------- .text.triton_poi_fused__native_batch_norm_legit_no_training_hardswish_37 --------------------------
	.section	.text.triton_poi_fused__native_batch_norm_legit_no_training_hardswish_37,"ax",@progbits
	.align	128
        .global         triton_poi_fused__native_batch_norm_legit_no_training_hardswish_37
        .type           triton_poi_fused__native_batch_norm_legit_no_training_hardswish_37,@function
        .size           triton_poi_fused__native_batch_norm_legit_no_training_hardswish_37,(.L_x_1 - triton_poi_fused__native_batch_norm_legit_no_training_hardswish_37)
        .other          triton_poi_fused__native_batch_norm_legit_no_training_hardswish_37,@"STO_CUDA_ENTRY STV_DEFAULT"
triton_poi_fused__native_batch_norm_legit_no_training_hardswish_37:
.text.triton_poi_fused__native_batch_norm_legit_no_training_hardswish_37:
[----:B------:R-:W0:Y:S01]  /*0000*/  LDC R1, c[0x0][0x28] ;  /* 0x00000a00ff017b82 */ /* 0x000e220000000800 */
[----:B------:R-:W1:Y:S07]  /*0010*/  S2R R0, SR_TID.X ;  /* 0x0000000000007919 */ /* 0x000e6e0000002100 */
[----:B------:R-:W2:Y:S01]  /*0020*/  LDC.64 R8, c[0x0][0x228] ;  /* 0x00008a00ff087b82 */ /* 0x000ea20000000a00 */
[----:B------:R-:W-:Y:S01]  /*0030*/  ULDC.64 UR4, c[0x0][0x208] ;  /* 0x0000820000047ab9 */ /* 0x000fe20000000a00 */
[----:B------:R-:W3:Y:S06]  /*0040*/  S2R R3, SR_CTAID.X ;  /* 0x0000000000037919 */ /* 0x000eec0000002500 */
[----:B------:R-:W4:Y:S08]  /*0050*/  LDC.64 R14, c[0x0][0x220] ;  /* 0x00008800ff0e7b82 */ /* 0x000f300000000a00 */
[----:B------:R-:W5:Y:S08]  /*0060*/  LDC.64 R12, c[0x0][0x218] ;  /* 0x00008600ff0c7b82 */ /* 0x000f700000000a00 */
[----:B------:R-:W5:Y:S01]  /*0070*/  LDC.64 R16, c[0x0][0x230] ;  /* 0x00008c00ff107b82 */ /* 0x000f620000000a00 */
[----:B-1----:R-:W-:-:S07]  /*0080*/  SHF.L.U32 R0, R0, 0x1, RZ ;  /* 0x0000000100007819 */ /* 0x002fce00000006ff */
[----:B------:R-:W1:Y:S01]  /*0090*/  LDC.64 R18, c[0x0][0x238] ;  /* 0x00008e00ff127b82 */ /* 0x000e620000000a00 */
[----:B------:R-:W-:-:S04]  /*00a0*/  LOP3.LUT R0, R0, 0xfe, RZ, 0xc0, !PT ;  /* 0x000000fe00007812 */ /* 0x000fc800078ec0ff */
[----:B---3--:R-:W-:-:S04]  /*00b0*/  LEA R0, R3, R0, 0x8 ;  /* 0x0000000003007211 */ /* 0x008fc800078e40ff */
[C---:B------:R-:W-:Y:S01]  /*00c0*/  ISETP.GE.AND P0, PT, R0.reuse, 0x2400, PT ;  /* 0x000024000000780c */ /* 0x040fe20003f06270 */
[----:B------:R-:W-:-:S05]  /*00d0*/  IMAD.HI R2, R0, 0x38e38e39, RZ ;  /* 0x38e38e3900027827 */ /* 0x000fca00078e02ff */
[----:B------:R-:W-:-:S04]  /*00e0*/  SHF.R.U32.HI R3, RZ, 0x1f, R2 ;  /* 0x0000001fff037819 */ /* 0x000fc80000011602 */
[----:B------:R-:W-:-:S05]  /*00f0*/  LEA.HI.SX32 R3, R2, R3, 0x1b ;  /* 0x0000000302037211 */ /* 0x000fca00078fdaff */
[----:B------:R-:W-:Y:S01]  /*0100*/  IMAD R11, R3, -0x90, R0 ;  /* 0xffffff70030b7824 */ /* 0x000fe200078e0200 */
[----:B------:R-:W-:-:S03]  /*0110*/  CS2R R2, SRZ ;  /* 0x0000000000027805 */ /* 0x000fc6000001ff00 */
[----:B--2---:R-:W-:-:S05]  /*0120*/  IMAD.WIDE R8, R11, 0x4, R8 ;  /* 0x000000040b087825 */ /* 0x004fca00078e0208 */
[----:B------:R2:W3:Y:S01]  /*0130*/  @!P0 LDG.E.EL.64 R2, desc[UR4][R8.64] ;  /* 0x0000000408028981 */ /* 0x0004e2000c2e1b00 */
[----:B------:R-:W-:Y:S02]  /*0140*/  CS2R R4, SRZ ;  /* 0x0000000000047805 */ /* 0x000fe4000001ff00 */
[----:B------:R-:W-:Y:S01]  /*0150*/  CS2R R6, SRZ ;  /* 0x0000000000067805 */ /* 0x000fe2000001ff00 */
[----:B----4-:R-:W-:-:S04]  /*0160*/  IMAD.WIDE R14, R11, 0x4, R14 ;  /* 0x000000040b0e7825 */ /* 0x010fc800078e020e */
[----:B-----5:R-:W-:Y:S01]  /*0170*/  IMAD.WIDE R12, R0, 0x4, R12 ;  /* 0x00000004000c7825 */ /* 0x020fe200078e020c */
[----:B------:R-:W4:Y:S01]  /*0180*/  @!P0 LDG.E.EL.64 R4, desc[UR4][R14.64] ;  /* 0x000000040e048981 */ /* 0x000f22000c2e1b00 */
[----:B--2---:R-:W-:Y:S02]  /*0190*/  CS2R R8, SRZ ;  /* 0x0000000000087805 */ /* 0x004fe4000001ff00 */
[C---:B0-----:R-:W-:Y:S01]  /*01a0*/  IMAD.WIDE R16, R11.reuse, 0x4, R16 ;  /* 0x000000040b107825 */ /* 0x041fe200078e0210 */
[----:B------:R0:W4:Y:S03]  /*01b0*/  @!P0 LDG.E.64 R6, desc[UR4][R12.64] ;  /* 0x000000040c068981 */ /* 0x000126000c1e1b00 */
[----:B-1----:R-:W-:Y:S01]  /*01c0*/  IMAD.WIDE R18, R11, 0x4, R18 ;  /* 0x000000040b127825 */ /* 0x002fe200078e0212 */
[----:B------:R-:W-:-:S04]  /*01d0*/  CS2R R10, SRZ ;  /* 0x00000000000a7805 */ /* 0x000fc8000001ff00 */
[----:B------:R-:W2:Y:S04]  /*01e0*/  @!P0 LDG.E.EL.64 R8, desc[UR4][R18.64] ;  /* 0x0000000412088981 */ /* 0x000ea8000c2e1b00 */
[----:B------:R-:W2:Y:S01]  /*01f0*/  @!P0 LDG.E.EL.64 R10, desc[UR4][R16.64] ;  /* 0x00000004100a8981 */ /* 0x000ea2000c2e1b00 */
[----:B0-----:R-:W-:Y:S01]  /*0200*/  HFMA2.MMA R13, -RZ, RZ, 1.625, 0 ;  /* 0x3e800000ff0d7435 */ /* 0x001fe200000001ff */
[----:B---3--:R-:W-:Y:S01]  /*0210*/  FADD R2, R2, 0.0010000000474974513054 ;  /* 0x3a83126f02027421 */ /* 0x008fe20000000000 */
[----:B------:R-:W-:-:S03]  /*0220*/  FADD R3, R3, 0.0010000000474974513054 ;  /* 0x3a83126f03037421 */ /* 0x000fc60000000000 */
[----:B------:R-:W0:Y:S08]  /*0230*/  MUFU.SQRT R20, R2 ;  /* 0x0000000200147308 */ /* 0x000e300000002000 */
[----:B------:R-:W1:Y:S01]  /*0240*/  MUFU.SQRT R14, R3 ;  /* 0x00000003000e7308 */ /* 0x000e620000002000 */
[C---:B0-----:R-:W-:Y:S02]  /*0250*/  FSETP.GT.AND P1, PT, R20.reuse, 8.50705917302346158658e+37, PT ;  /* 0x7e8000001400780b */ /* 0x041fe40003f24000 */
[----:B------:R-:W-:-:S02]  /*0260*/  FSETP.GEU.AND P3, PT, R20, 1.175494350822287508e-38, PT ;  /* 0x008000001400780b */ /* 0x000fc40003f6e000 */
[C---:B-1----:R-:W-:Y:S02]  /*0270*/  FSETP.GT.AND P2, PT, R14.reuse, 8.50705917302346158658e+37, PT ;  /* 0x7e8000000e00780b */ /* 0x042fe40003f44000 */
[----:B------:R-:W-:-:S07]  /*0280*/  FSETP.GEU.AND P4, PT, R14, 1.175494350822287508e-38, PT ;  /* 0x008000000e00780b */ /* 0x000fce0003f8e000 */
[----:B------:R-:W-:-:S04]  /*0290*/  @P1 FMUL R20, R20, 0.25 ;  /* 0x3e80000014141820 */ /* 0x000fc80000400000 */
[----:B------:R-:W-:Y:S01]  /*02a0*/  @!P3 FMUL R20, R20, 16777216 ;  /* 0x4b8000001414b820 */ /* 0x000fe20000400000 */
[----:B------:R-:W-:-:S04]  /*02b0*/  @P2 FMUL R14, R14, 0.25 ;  /* 0x3e8000000e0e2820 */ /* 0x000fc80000400000 */
[----:B------:R-:W-:Y:S01]  /*02c0*/  @!P4 FMUL R14, R14, 16777216 ;  /* 0x4b8000000e0ec820 */ /* 0x000fe20000400000 */
[----:B------:R-:W0:Y:S01]  /*02d0*/  MUFU.RCP R20, R20 ;  /* 0x0000001400147308 */ /* 0x000e220000001000 */
[----:B------:R-:W-:-:S07]  /*02e0*/  FSEL R3, R13, 1, P1 ;  /* 0x3f8000000d037808 */ /* 0x000fce0000800000 */
[----:B------:R-:W1:Y:S01]  /*02f0*/  MUFU.RCP R14, R14 ;  /* 0x0000000e000e7308 */ /* 0x000e620000001000 */
[----:B------:R-:W-:Y:S01]  /*0300*/  FSEL R13, R13, 1, P2 ;  /* 0x3f8000000d0d7808 */ /* 0x000fe20001000000 */
[----:B------:R-:W-:Y:S01]  /*0310*/  @!P3 FMUL R3, R3, 16777216 ;  /* 0x4b8000000303b820 */ /* 0x000fe20000400000 */
[----:B----4-:R-:W-:-:S03]  /*0320*/  FADD R4, -R4, R6 ;  /* 0x0000000604047221 */ /* 0x010fc60000000100 */
[----:B------:R-:W-:Y:S01]  /*0330*/  @!P4 FMUL R13, R13, 16777216 ;  /* 0x4b8000000d0dc820 */ /* 0x000fe20000400000 */
[----:B0-----:R-:W-:Y:S01]  /*0340*/  FMUL R3, R20, R3 ;  /* 0x0000000314037220 */ /* 0x001fe20000400000 */
[----:B------:R-:W-:-:S03]  /*0350*/  FADD R5, -R5, R7 ;  /* 0x0000000705057221 */ /* 0x000fc60000000100 */
[----:B------:R-:W-:Y:S01]  /*0360*/  FMUL R3, R4, R3 ;  /* 0x0000000304037220 */ /* 0x000fe20000400000 */
[----:B-1----:R-:W-:-:S03]  /*0370*/  FMUL R2, R14, R13 ;  /* 0x0000000d0e027220 */ /* 0x002fc60000400000 */
[----:B--2---:R-:W-:Y:S01]  /*0380*/  FFMA R8, R3, R10, R8 ;  /* 0x0000000a03087223 */ /* 0x004fe20000000008 */
[----:B------:R-:W-:-:S03]  /*0390*/  FMUL R2, R5, R2 ;  /* 0x0000000205027220 */ /* 0x000fc60000400000 */
[----:B------:R-:W-:Y:S01]  /*03a0*/  FADD R4, R8, 3 ;  /* 0x4040000008047421 */ /* 0x000fe20000000000 */
[----:B------:R-:W-:-:S04]  /*03b0*/  FFMA R9, R2, R11, R9 ;  /* 0x0000000b02097223 */ /* 0x000fc80000000009 */
[C---:B------:R-:W-:Y:S01]  /*03c0*/  FSETP.GTU.AND P1, PT, R4.reuse, RZ, PT ;  /* 0x000000ff0400720b */ /* 0x040fe20003f2c000 */
[----:B------:R-:W0:Y:S01]  /*03d0*/  LDC.64 R2, c[0x0][0x210] ;  /* 0x00008400ff027b82 */ /* 0x000e220000000a00 */
[----:B------:R-:W-:Y:S02]  /*03e0*/  FADD R5, R9, 3 ;  /* 0x4040000009057421 */ /* 0x000fe40000000000 */
[----:B------:R-:W-:-:S03]  /*03f0*/  FSEL R7, R4, RZ, P1 ;  /* 0x000000ff04077208 */ /* 0x000fc60000800000 */
[----:B------:R-:W-:-:S04]  /*0400*/  FSETP.GTU.AND P2, PT, R5, RZ, PT ;  /* 0x000000ff0500720b */ /* 0x000fc80003f4c000 */
[----:B------:R-:W-:Y:S02]  /*0410*/  FSEL R4, R5, RZ, P2 ;  /* 0x000000ff05047208 */ /* 0x000fe40001000000 */
[C---:B------:R-:W-:Y:S02]  /*0420*/  FSETP.GEU.AND P3, PT, R7.reuse, 6, PT ;  /* 0x40c000000700780b */ /* 0x040fe40003f6e000 */
[C---:B------:R-:W-:Y:S02]  /*0430*/  FSETP.GEU.AND P4, PT, R4.reuse, 6, PT ;  /* 0x40c000000400780b */ /* 0x040fe40003f8e000 */
[----:B------:R-:W-:Y:S02]  /*0440*/  FSETP.NAN.AND P1, PT, R7, R7, PT ;  /* 0x000000070700720b */ /* 0x000fe40003f28000 */
[----:B------:R-:W-:-:S07]  /*0450*/  FSETP.NAN.AND P2, PT, R4, R4, PT ;  /* 0x000000040400720b */ /* 0x000fce0003f48000 */
[----:B------:R-:W-:Y:S02]  /*0460*/  @P3 FSEL R7, R7, 6, P1 ;  /* 0x40c0000007073808 */ /* 0x000fe40000800000 */
[----:B------:R-:W-:Y:S01]  /*0470*/  @P4 FSEL R4, R4, 6, P2 ;  /* 0x40c0000004044808 */ /* 0x000fe20001000000 */
[----:B0-----:R-:W-:-:S04]  /*0480*/  IMAD.WIDE R2, R0, 0x4, R2 ;  /* 0x0000000400027825 */ /* 0x001fc800078e0202 */
[----:B------:R-:W-:Y:S01]  /*0490*/  FMUL R7, R8, R7 ;  /* 0x0000000708077220 */ /* 0x000fe20000400000 */
[----:B------:R-:W-:Y:S01]  /*04a0*/  FMUL R4, R9, R4 ;  /* 0x0000000409047220 */ /* 0x000fe20000400000 */
[----:B------:R-:W-:Y:S06]  /*04b0*/  @P0 EXIT ;  /* 0x000000000000094d */ /* 0x000fec0003800000 */
[----:B------:R-:W-:Y:S01]  /*04c0*/  FMUL R6, R7, 0.16666667163372039795 ;  /* 0x3e2aaaab07067820 */ /* 0x000fe20000400000 */
[----:B------:R-:W-:-:S05]  /*04d0*/  FMUL R7, R4, 0.16666667163372039795 ;  /* 0x3e2aaaab04077820 */ /* 0x000fca0000400000 */
[----:B------:R-:W-:Y:S01]  /*04e0*/  STG.E.64 desc[UR4][R2.64], R6 ;  /* 0x0000000602007986 */ /* 0x000fe2000c101b04 */
[----:B------:R-:W-:Y:S05]  /*04f0*/  EXIT ;  /* 0x000000000000794d */ /* 0x000fea0003800000 */
.L_x_0:
[----:B------:R-:W-:-:S00]  /*0500*/  BRA `(.L_x_0) ;  /* 0xfffffffc00fc7947 */ /* 0x000fc0000383ffff */
[----:B------:R-:W-:-:S00]  /*0510*/  NOP ;  /* 0x0000000000007918 */ /* 0x000fc00000000000 */
        /* <DEDUP_REMOVED lines=14> */
.L_x_1:


//--------------------- .nv.global.init           --------------------------
	.section	.nv.global.init,"aw",@progbits
.nv.global.init:
	.type		_$_str,@object
	.size		_$_str,(_$_str_$_2 - _$_str)
_$_str:
        /*0000*/ 	.byte	0x5f, 0x5f, 0x43, 0x55, 0x44, 0x41, 0x5f, 0x46, 0x54, 0x5a, 0x00
	.type		_$_str_$_2,@object
	.size		_$_str_$_2,(.L_1 - _$_str_$_2)
_$_str_$_2:
        /*000b*/ 	.byte	0x5f, 0x5f, 0x43, 0x55, 0x44, 0x41, 0x5f, 0x50, 0x52, 0x45, 0x43, 0x5f, 0x53, 0x51, 0x52, 0x54
        /*001b*/ 	.byte	0x00
.L_1:


//--------------------- .nv.constant0.triton_poi_fused__native_batch_norm_legit_no_training_hardswish_37 --------------------------
	.section	.nv.constant0.triton_poi_fused__native_batch_norm_legit_no_training_hardswish_37,"a",@progbits
	.sectionflags	@""
	.align	4
.nv.constant0.triton_poi_fused__native_batch_norm_legit_no_training_hardswish_37:
	.zero		580
